	.headerflags	@"EF_CUDA_TEXMODE_UNIFIED EF_CUDA_64BIT_ADDRESS EF_CUDA_ACCELERATORS EF_CUDA_SM90 EF_CUDA_VIRTUAL_SM(EF_CUDA_SM90)"
	.elftype	@"ET_EXEC"


//--------------------- .nv.info                  --------------------------
	.section	.nv.info,"",@"SHT_CUDA_INFO"
	.align	4


	//----- nvinfo : EIATTR_REGCOUNT
	.align		4
        /*0000*/ 	.byte	0x04, 0x2f
        /*0002*/ 	.short	(.L_1 - .L_0)
	.align		4
.L_0:
        /*0004*/ 	.word	index@(triton_poi_fused_mul_61)
        /*0008*/ 	.word	0x0000000a


	//----- nvinfo : EIATTR_MIN_STACK_SIZE
	.align		4
.L_1:
        /*000c*/ 	.byte	0x04, 0x12
        /*000e*/ 	.short	(.L_3 - .L_2)
	.align		4
.L_2:
        /*0010*/ 	.word	index@(triton_poi_fused_mul_61)
        /*0014*/ 	.word	0x00000000


	//----- nvinfo : EIATTR_FRAME_SIZE
	.align		4
.L_3:
        /*0018*/ 	.byte	0x04, 0x11
        /*001a*/ 	.short	(.L_5 - .L_4)
	.align		4
.L_4:
        /*001c*/ 	.word	index@(triton_poi_fused_mul_61)
        /*0020*/ 	.word	0x00000000


	//----- nvinfo : EIATTR_MIN_STACK_SIZE
	.align		4
.L_5:
        /*0024*/ 	.byte	0x04, 0x12
        /*0026*/ 	.short	(.L_7 - .L_6)
	.align		4
.L_6:
        /*0028*/ 	.word	index@(triton_poi_fused_mul_61)
        /*002c*/ 	.word	0x00000000
.L_7:


//--------------------- .nv.info.triton_poi_fused_mul_61 --------------------------
	.section	.nv.info.triton_poi_fused_mul_61,"",@"SHT_CUDA_INFO"
	.sectionflags	@""
	.align	4


	//----- nvinfo : EIATTR_CUDA_API_VERSION
	.align		4
        /*0000*/ 	.byte	0x04, 0x37
        /*0002*/ 	.short	(.L_9 - .L_8)
.L_8:
        /*0004*/ 	.word	0x0000007c


	//----- nvinfo : EIATTR_KPARAM_INFO
	.align		4
.L_9:
        /*0008*/ 	.byte	0x04, 0x17
        /*000a*/ 	.short	(.L_11 - .L_10)
.L_10:
        /*000c*/ 	.word	0x00000000
        /*0010*/ 	.short	0x0002
        /*0012*/ 	.short	0x0010
        /*0014*/ 	.byte	0x00, 0xf0, 0x11, 0x00


	//----- nvinfo : EIATTR_KPARAM_INFO
	.align		4
.L_11:
        /*0018*/ 	.byte	0x04, 0x17
        /*001a*/ 	.short	(.L_13 - .L_12)
.L_12:
        /*001c*/ 	.word	0x00000000
        /*0020*/ 	.short	0x0001
        /*0022*/ 	.short	0x0008
        /*0024*/ 	.byte	0x00, 0xf4, 0x21, 0x00


	//----- nvinfo : EIATTR_KPARAM_INFO
	.align		4
.L_13:
        /*0028*/ 	.byte	0x04, 0x17
        /*002a*/ 	.short	(.L_15 - .L_14)
.L_14:
        /*002c*/ 	.word	0x00000000
        /*0030*/ 	.short	0x0000
        /*0032*/ 	.short	0x0000
        /*0034*/ 	.byte	0x00, 0xf4, 0x21, 0x00


	//----- nvinfo : EIATTR_SPARSE_MMA_MASK
	.align		4
.L_15:
        /*0038*/ 	.byte	0x03, 0x50
        /*003a*/ 	.short	0x0000


	//----- nvinfo : EIATTR_MAXREG_COUNT
	.align		4
        /*003c*/ 	.byte	0x03, 0x1b
        /*003e*/ 	.short	0x00ff


	//----- nvinfo : EIATTR_EXIT_INSTR_OFFSETS
	.align		4
        /*0040*/ 	.byte	0x04, 0x1c
        /*0042*/ 	.short	(.L_17 - .L_16)


	//   ....[0]....
.L_16:
        /*0044*/ 	.word	0x00000100


	//   ....[1]....
        /*0048*/ 	.word	0x00000120


	//----- nvinfo : EIATTR_REQNTID
	.align		4
.L_17:
        /*004c*/ 	.byte	0x04, 0x10
        /*004e*/ 	.short	(.L_19 - .L_18)
.L_18:
        /*0050*/ 	.word	0x00000080
        /*0054*/ 	.word	0x00000001
        /*0058*/ 	.word	0x00000001


	//----- nvinfo : EIATTR_CRS_STACK_SIZE
	.align		4
.L_19:
        /*005c*/ 	.byte	0x04, 0x1e
        /*005e*/ 	.short	(.L_21 - .L_20)
.L_20:
        /*0060*/ 	.word	0x00000000


	//----- nvinfo : EIATTR_CBANK_PARAM_SIZE
	.align		4
.L_21:
        /*0064*/ 	.byte	0x03, 0x19
        /*0066*/ 	.short	0x0014


	//----- nvinfo : EIATTR_PARAM_CBANK
	.align		4
        /*0068*/ 	.byte	0x04, 0x0a
        /*006a*/ 	.short	(.L_23 - .L_22)
	.align		4
.L_22:
        /*006c*/ 	.word	index@(.nv.constant0.triton_poi_fused_mul_61)
        /*0070*/ 	.short	0x0210
        /*0072*/ 	.short	0x0014


	//----- nvinfo : EIATTR_SW_WAR
	.align		4
.L_23:
        /*0074*/ 	.byte	0x04, 0x36
        /*0076*/ 	.short	(.L_25 - .L_24)
.L_24:
        /*0078*/ 	.word	0x00000008
.L_25:


//--------------------- .nv.callgraph             --------------------------
	.section	.nv.callgraph,"",@"SHT_CUDA_CALLGRAPH"
	.align	4
	.sectionentsize	8
	.align		4
        /*0000*/ 	.word	0x00000000
	.align		4
        /*0004*/ 	.word	0xffffffff
	.align		4
        /*0008*/ 	.word	0x00000000
	.align		4
        /*000c*/ 	.word	0xfffffffe
	.align		4
        /*0010*/ 	.word	0x00000000
	.align		4
        /*0014*/ 	.word	0xfffffffd
	.align		4
        /*0018*/ 	.word	0x00000000
	.align		4
        /*001c*/ 	.word	0xfffffffc


//--------------------- .text.triton_poi_fused_mul_61 --------------------------
	.section	.text.triton_poi_fused_mul_61,"ax",@progbits
	.align	128
        .global         triton_poi_fused_mul_61
        .type           triton_poi_fused_mul_61,@function
        .size           triton_poi_fused_mul_61,(.L_x_3 - triton_poi_fused_mul_61)
        .other          triton_poi_fused_mul_61,@"STO_CUDA_ENTRY STV_DEFAULT"
triton_poi_fused_mul_61:
.text.triton_poi_fused_mul_61:
[----:B------:R-:W0:Y:S02]  /*0000*/  LDC R1, c[0x0][0x28] ;  /* 0x00000a00ff017b82 */ /* 0x000e240000000800 */
[----:B------:R-:W1:Y:S01]  /*0010*/  S2R R0, SR_TID.X ;  /* 0x0000000000007919 */ /* 0x000e620000002100 */
[----:B------:R-:W2:Y:S01]  /*0020*/  LDC.64 R4, c[0x0][0x218] ;  /* 0x00008600ff047b82 */ /* 0x000ea20000000a00 */
[----:B------:R-:W-:Y:S01]  /*0030*/  ULDC.64 UR4, c[0x0][0x208] ;  /* 0x0000820000047ab9 */ /* 0x000fe20000000a00 */
[----:B------:R-:W-:Y:S01]  /*0040*/  BSSY B0, `(.L_x_0) ;  /* 0x000000b000007945 */ /* 0x000fe20003800000 */
[----:B------:R-:W3:Y:S01]  /*0050*/  S2R R7, SR_CTAID.X ;  /* 0x0000000000077919 */ /* 0x000ee20000002500 */
[----:B------:R-:W-:Y:S01]  /*0060*/  HFMA2.MMA R3, -RZ, RZ, 0, 0 ;  /* 0x00000000ff037435 */ /* 0x000fe200000001ff */
[----:B-1----:R-:W-:-:S04]  /*0070*/  LOP3.LUT R0, R0, 0x7f, RZ, 0xc0, !PT ;  /* 0x0000007f00007812 */ /* 0x002fc800078ec0ff */
[----:B---3--:R-:W-:-:S04]  /*0080*/  LEA R7, R7, R0, 0x7 ;  /* 0x0000000007077211 */ /* 0x008fc800078e38ff */
[C---:B------:R-:W-:Y:S01]  /*0090*/  ISETP.GE.AND P0, PT, R7.reuse, 0x200, PT ;  /* 0x000002000700780c */ /* 0x040fe20003f06270 */
[----:B--2---:R-:W-:-:S12]  /*00a0*/  IMAD.WIDE R4, R7, 0x4, R4 ;  /* 0x0000000407047825 */ /* 0x004fd800078e0204 */
[----:B------:R-:W-:Y:S05]  /*00b0*/  @P0 BRA `(.L_x_1) ;  /* 0x00000000000c0947 */ /* 0x000fea0003800000 */
[----:B------:R-:W1:Y:S02]  /*00c0*/  LDC.64 R2, c[0x0][0x210] ;  /* 0x00008400ff027b82 */ /* 0x000e640000000a00 */
[----:B-1----:R-:W-:-:S06]  /*00d0*/  IMAD.WIDE R2, R7, 0x4, R2 ;  /* 0x0000000407027825 */ /* 0x002fcc00078e0202 */
[----:B------:R1:W5:Y:S02]  /*00e0*/  LDG.E R3, desc[UR4][R2.64] ;  /* 0x0000000402037981 */ /* 0x000364000c1e1900 */
.L_x_1:
[----:B------:R-:W-:Y:S05]  /*00f0*/  BSYNC B0 ;  /* 0x0000000000007941 */ /* 0x000fea0003800000 */
.L_x_0:
[----:B------:R-:W-:Y:S05]  /*0100*/  @P0 EXIT ;  /* 0x000000000000094d */ /* 0x000fea0003800000 */
[----:B-----5:R-:W-:Y:S01]  /*0110*/  STG.E desc[UR4][R4.64], R3 ;  /* 0x0000000304007986 */ /* 0x020fe2000c101904 */
[----:B------:R-:W-:Y:S05]  /*0120*/  EXIT ;  /* 0x000000000000794d */ /* 0x000fea0003800000 */
.L_x_2:
[----:B------:R-:W-:-:S00]  /*0130*/  BRA `(.L_x_2) ;  /* 0xfffffffc00fc7947 */ /* 0x000fc0000383ffff */
[----:B------:R-:W-:-:S00]  /*0140*/  NOP ;  /* 0x0000000000007918 */ /* 0x000fc00000000000 */
        /* <DEDUP_REMOVED lines=11> */
.L_x_3:


//--------------------- .nv.constant0.triton_poi_fused_mul_61 --------------------------
	.section	.nv.constant0.triton_poi_fused_mul_61,"a",@progbits
	.sectionflags	@""
	.align	4
.nv.constant0.triton_poi_fused_mul_61:
	.zero		548
